//
// Generated by NVIDIA NVVM Compiler
//
// Compiler Build ID: CL-36424714
// Cuda compilation tools, release 13.0, V13.0.88
// Based on NVVM 20.0.0
//

.version 9.0
.target sm_100
.address_size 64

	// .globl	_Z7GPU_MAXPi
// _ZZ7GPU_MAXPiE5sdata has been demoted
// _ZZ7GPU_MINPiE5sdata has been demoted

.visible .entry _Z7GPU_MAXPi(
	.param .u64 .ptr .align 1 _Z7GPU_MAXPi_param_0
)
{
	.reg .pred 	%p<19>;
	.reg .b32 	%r<36>;
	.reg .b64 	%rd<9>;
	// demoted variable
	.shared .align 4 .b8 _ZZ7GPU_MAXPiE5sdata[2048];
	ld.param.u64 	%rd2, [_Z7GPU_MAXPi_param_0];
	cvta.to.global.u64 	%rd1, %rd2;
	mov.u32 	%r1, %tid.x;
	mov.u32 	%r2, %ctaid.x;
	mov.u32 	%r35, %ntid.x;
	mul.lo.s32 	%r15, %r35, %r2;
	shl.b32 	%r16, %r15, 1;
	add.s32 	%r17, %r16, %r1;
	mul.wide.s32 	%rd3, %r17, 4;
	add.s64 	%rd4, %rd1, %rd3;
	ld.global.u32 	%r18, [%rd4];
	add.s32 	%r19, %r17, %r35;
	mul.wide.u32 	%rd5, %r19, 4;
	add.s64 	%rd6, %rd1, %rd5;
	ld.global.u32 	%r20, [%rd6];
	max.s32 	%r21, %r20, %r18;
	shl.b32 	%r22, %r1, 2;
	mov.u32 	%r23, _ZZ7GPU_MAXPiE5sdata;
	add.s32 	%r4, %r23, %r22;
	st.shared.u32 	[%r4], %r21;
	bar.sync 	0;
	setp.lt.u32 	%p1, %r35, 66;
	@%p1 bra 	$L__BB0_5;
$L__BB0_1:
	mov.u32 	%r5, %r35;
	shr.u32 	%r35, %r5, 1;
	setp.ge.u32 	%p2, %r1, %r35;
	@%p2 bra 	$L__BB0_4;
	ld.shared.u32 	%r24, [%r4];
	shl.b32 	%r25, %r35, 2;
	add.s32 	%r26, %r4, %r25;
	ld.shared.u32 	%r7, [%r26];
	setp.ge.s32 	%p3, %r24, %r7;
	@%p3 bra 	$L__BB0_4;
	st.shared.u32 	[%r4], %r7;
$L__BB0_4:
	bar.sync 	0;
	setp.gt.u32 	%p4, %r5, 131;
	@%p4 bra 	$L__BB0_1;
$L__BB0_5:
	setp.gt.u32 	%p5, %r1, 63;
	@%p5 bra 	$L__BB0_8;
	ld.shared.u32 	%r27, [%r4];
	ld.shared.u32 	%r8, [%r4+256];
	setp.ge.s32 	%p6, %r27, %r8;
	@%p6 bra 	$L__BB0_8;
	st.shared.u32 	[%r4], %r8;
$L__BB0_8:
	setp.gt.u32 	%p7, %r1, 31;
	@%p7 bra 	$L__BB0_11;
	ld.shared.u32 	%r28, [%r4];
	ld.shared.u32 	%r9, [%r4+128];
	setp.ge.s32 	%p8, %r28, %r9;
	@%p8 bra 	$L__BB0_11;
	st.shared.u32 	[%r4], %r9;
$L__BB0_11:
	setp.gt.u32 	%p9, %r1, 15;
	@%p9 bra 	$L__BB0_14;
	ld.shared.u32 	%r29, [%r4];
	ld.shared.u32 	%r10, [%r4+64];
	setp.ge.s32 	%p10, %r29, %r10;
	@%p10 bra 	$L__BB0_14;
	st.shared.u32 	[%r4], %r10;
$L__BB0_14:
	setp.gt.u32 	%p11, %r1, 7;
	@%p11 bra 	$L__BB0_17;
	ld.shared.u32 	%r30, [%r4];
	ld.shared.u32 	%r11, [%r4+32];
	setp.ge.s32 	%p12, %r30, %r11;
	@%p12 bra 	$L__BB0_17;
	st.shared.u32 	[%r4], %r11;
$L__BB0_17:
	setp.gt.u32 	%p13, %r1, 3;
	@%p13 bra 	$L__BB0_20;
	ld.shared.u32 	%r31, [%r4];
	ld.shared.u32 	%r12, [%r4+16];
	setp.ge.s32 	%p14, %r31, %r12;
	@%p14 bra 	$L__BB0_20;
	st.shared.u32 	[%r4], %r12;
$L__BB0_20:
	setp.gt.u32 	%p15, %r1, 1;
	@%p15 bra 	$L__BB0_23;
	ld.shared.u32 	%r32, [%r4];
	ld.shared.u32 	%r13, [%r4+8];
	setp.ge.s32 	%p16, %r32, %r13;
	@%p16 bra 	$L__BB0_23;
	st.shared.u32 	[%r4], %r13;
$L__BB0_23:
	setp.ne.s32 	%p17, %r1, 0;
	@%p17 bra 	$L__BB0_26;
	ld.shared.u32 	%r33, [%r4];
	ld.shared.u32 	%r14, [_ZZ7GPU_MAXPiE5sdata+4];
	setp.ge.s32 	%p18, %r33, %r14;
	@%p18 bra 	$L__BB0_26;
	st.shared.u32 	[%r4], %r14;
$L__BB0_26:
	ld.shared.u32 	%r34, [_ZZ7GPU_MAXPiE5sdata];
	mul.wide.u32 	%rd7, %r2, 4;
	add.s64 	%rd8, %rd1, %rd7;
	st.global.u32 	[%rd8], %r34;
	ret;

}
	// .globl	_Z7GPU_MINPi
.visible .entry _Z7GPU_MINPi(
	.param .u64 .ptr .align 1 _Z7GPU_MINPi_param_0
)
{
	.reg .pred 	%p<19>;
	.reg .b32 	%r<36>;
	.reg .b64 	%rd<9>;
	// demoted variable
	.shared .align 4 .b8 _ZZ7GPU_MINPiE5sdata[2048];
	ld.param.u64 	%rd2, [_Z7GPU_MINPi_param_0];
	cvta.to.global.u64 	%rd1, %rd2;
	mov.u32 	%r1, %tid.x;
	mov.u32 	%r2, %ctaid.x;
	mov.u32 	%r35, %ntid.x;
	mul.lo.s32 	%r15, %r35, %r2;
	shl.b32 	%r16, %r15, 1;
	add.s32 	%r17, %r16, %r1;
	mul.wide.s32 	%rd3, %r17, 4;
	add.s64 	%rd4, %rd1, %rd3;
	ld.global.u32 	%r18, [%rd4];
	add.s32 	%r19, %r17, %r35;
	mul.wide.u32 	%rd5, %r19, 4;
	add.s64 	%rd6, %rd1, %rd5;
	ld.global.u32 	%r20, [%rd6];
	min.s32 	%r21, %r20, %r18;
	shl.b32 	%r22, %r1, 2;
	mov.u32 	%r23, _ZZ7GPU_MINPiE5sdata;
	add.s32 	%r4, %r23, %r22;
	st.shared.u32 	[%r4], %r21;
	bar.sync 	0;
	setp.lt.u32 	%p1, %r35, 66;
	@%p1 bra 	$L__BB1_5;
$L__BB1_1:
	mov.u32 	%r5, %r35;
	shr.u32 	%r35, %r5, 1;
	setp.ge.u32 	%p2, %r1, %r35;
	@%p2 bra 	$L__BB1_4;
	ld.shared.u32 	%r24, [%r4];
	shl.b32 	%r25, %r35, 2;
	add.s32 	%r26, %r4, %r25;
	ld.shared.u32 	%r7, [%r26];
	setp.le.s32 	%p3, %r24, %r7;
	@%p3 bra 	$L__BB1_4;
	st.shared.u32 	[%r4], %r7;
$L__BB1_4:
	bar.sync 	0;
	setp.gt.u32 	%p4, %r5, 131;
	@%p4 bra 	$L__BB1_1;
$L__BB1_5:
	setp.gt.u32 	%p5, %r1, 63;
	@%p5 bra 	$L__BB1_8;
	ld.shared.u32 	%r27, [%r4];
	ld.shared.u32 	%r8, [%r4+256];
	setp.le.s32 	%p6, %r27, %r8;
	@%p6 bra 	$L__BB1_8;
	st.shared.u32 	[%r4], %r8;
$L__BB1_8:
	setp.gt.u32 	%p7, %r1, 31;
	@%p7 bra 	$L__BB1_11;
	ld.shared.u32 	%r28, [%r4];
	ld.shared.u32 	%r9, [%r4+128];
	setp.le.s32 	%p8, %r28, %r9;
	@%p8 bra 	$L__BB1_11;
	st.shared.u32 	[%r4], %r9;
$L__BB1_11:
	setp.gt.u32 	%p9, %r1, 15;
	@%p9 bra 	$L__BB1_14;
	ld.shared.u32 	%r29, [%r4];
	ld.shared.u32 	%r10, [%r4+64];
	setp.le.s32 	%p10, %r29, %r10;
	@%p10 bra 	$L__BB1_14;
	st.shared.u32 	[%r4], %r10;
$L__BB1_14:
	setp.gt.u32 	%p11, %r1, 7;
	@%p11 bra 	$L__BB1_17;
	ld.shared.u32 	%r30, [%r4];
	ld.shared.u32 	%r11, [%r4+32];
	setp.le.s32 	%p12, %r30, %r11;
	@%p12 bra 	$L__BB1_17;
	st.shared.u32 	[%r4], %r11;
$L__BB1_17:
	setp.gt.u32 	%p13, %r1, 3;
	@%p13 bra 	$L__BB1_20;
	ld.shared.u32 	%r31, [%r4];
	ld.shared.u32 	%r12, [%r4+16];
	setp.le.s32 	%p14, %r31, %r12;
	@%p14 bra 	$L__BB1_20;
	st.shared.u32 	[%r4], %r12;
$L__BB1_20:
	setp.gt.u32 	%p15, %r1, 1;
	@%p15 bra 	$L__BB1_23;
	ld.shared.u32 	%r32, [%r4];
	ld.shared.u32 	%r13, [%r4+8];
	setp.le.s32 	%p16, %r32, %r13;
	@%p16 bra 	$L__BB1_23;
	st.shared.u32 	[%r4], %r13;
$L__BB1_23:
	setp.ne.s32 	%p17, %r1, 0;
	@%p17 bra 	$L__BB1_26;
	ld.shared.u32 	%r33, [%r4];
	ld.shared.u32 	%r14, [_ZZ7GPU_MINPiE5sdata+4];
	setp.le.s32 	%p18, %r33, %r14;
	@%p18 bra 	$L__BB1_26;
	st.shared.u32 	[%r4], %r14;
$L__BB1_26:
	ld.shared.u32 	%r34, [_ZZ7GPU_MINPiE5sdata];
	mul.wide.u32 	%rd7, %r2, 4;
	add.s64 	%rd8, %rd1, %rd7;
	st.global.u32 	[%rd8], %r34;
	ret;

}


// ===== COMPILED SASS (sm_100) =====

	.target	sm_100

	.elftype	@"ET_EXEC"


//--------------------- .note.nv.tkinfo           --------------------------
	.section	.note.nv.tkinfo,"",@"SHT_NOTE"
	.sectionflags	@"SHF_NOTE_NV_TKINFO"
	.tkinfo
        /*0018*/ 	.word	0x00000002
        /*0030*/ 	.string	""
        /*0030*/ 	.string	"ptxas"
        /*0030*/ 	.string	"Cuda compilation tools, release 13.0, V13.0.88"
        /*0030*/ 	.string	"Build cuda_13.0.r13.0/compiler.36424714_0"
        /*0030*/ 	.string	"-arch sm_100 -m 64 "



//--------------------- .note.nv.cuinfo           --------------------------
	.section	.note.nv.cuinfo,"",@"SHT_NOTE"
	.sectionflags	@"SHF_NOTE_NV_CUINFO"
        /*0018*/ 	.short	0x0002
        /*001a*/ 	.short	0x0064
        /*001c*/ 	.short	0x0082
	.zero		2


//--------------------- .nv.info                  --------------------------
	.section	.nv.info,"",@"SHT_CUDA_INFO"
	.align	4


	//----- nvinfo : EIATTR_REGCOUNT
	.align		4
        /*0000*/ 	.byte	0x04, 0x2f
        /*0002*/ 	.short	(.L_1 - .L_0)
	.align		4
.L_0:
        /*0004*/ 	.word	index@(_Z7GPU_MAXPi)
        /*0008*/ 	.word	0x0000000c


	//----- nvinfo : EIATTR_FRAME_SIZE
	.align		4
.L_1:
        /*000c*/ 	.byte	0x04, 0x11
        /*000e*/ 	.short	(.L_3 - .L_2)
	.align		4
.L_2:
        /*0010*/ 	.word	index@(_Z7GPU_MAXPi)
        /*0014*/ 	.word	0x00000000


	//----- nvinfo : EIATTR_REGCOUNT
	.align		4
.L_3:
        /*0018*/ 	.byte	0x04, 0x2f
        /*001a*/ 	.short	(.L_5 - .L_4)
	.align		4
.L_4:
        /*001c*/ 	.word	index@(_Z7GPU_MINPi)
        /*0020*/ 	.word	0x0000000c


	//----- nvinfo : EIATTR_FRAME_SIZE
	.align		4
.L_5:
        /*0024*/ 	.byte	0x04, 0x11
        /*0026*/ 	.short	(.L_7 - .L_6)
	.align		4
.L_6:
        /*0028*/ 	.word	index@(_Z7GPU_MINPi)
        /*002c*/ 	.word	0x00000000


	//----- nvinfo : EIATTR_MIN_STACK_SIZE
	.align		4
.L_7:
        /*0030*/ 	.byte	0x04, 0x12
        /*0032*/ 	.short	(.L_9 - .L_8)
	.align		4
.L_8:
        /*0034*/ 	.word	index@(_Z7GPU_MINPi)
        /*0038*/ 	.word	0x00000000


	//----- nvinfo : EIATTR_MIN_STACK_SIZE
	.align		4
.L_9:
        /*003c*/ 	.byte	0x04, 0x12
        /*003e*/ 	.short	(.L_11 - .L_10)
	.align		4
.L_10:
        /*0040*/ 	.word	index@(_Z7GPU_MAXPi)
        /*0044*/ 	.word	0x00000000
.L_11:


//--------------------- .nv.compat                --------------------------
	.section	.nv.compat,"",@"SHT_CUDA_COMPAT_INFO"
	.align	4
        /*0000*/ 	.byte	0x02, 0x09, 0x00, 0x00, 0x02, 0x02, 0x01, 0x00, 0x02, 0x05, 0x05, 0x00, 0x03, 0x07, 0x01, 0x01
        /*0010*/ 	.byte	0x02, 0x03, 0x00, 0x00, 0x02, 0x06, 0x01, 0x00, 0x04, 0x0b, 0x08, 0x00, 0x09, 0x00, 0x00, 0x00
        /*0020*/ 	.byte	0x00, 0x00, 0x00, 0x00


//--------------------- .nv.info._Z7GPU_MINPi     --------------------------
	.section	.nv.info._Z7GPU_MINPi,"",@"SHT_CUDA_INFO"
	.sectionflags	@""
	.align	4


	//----- nvinfo : EIATTR_CUDA_API_VERSION
	.align		4
        /*0000*/ 	.byte	0x04, 0x37
        /*0002*/ 	.short	(.L_13 - .L_12)
.L_12:
        /*0004*/ 	.word	0x00000082


	//----- nvinfo : EIATTR_KPARAM_INFO
	.align		4
.L_13:
        /*0008*/ 	.byte	0x04, 0x17
        /*000a*/ 	.short	(.L_15 - .L_14)
.L_14:
        /*000c*/ 	.word	0x00000000
        /*0010*/ 	.short	0x0000
        /*0012*/ 	.short	0x0000
        /*0014*/ 	.byte	0x00, 0xf5, 0x21, 0x00


	//----- nvinfo : EIATTR_SPARSE_MMA_MASK
	.align		4
.L_15:
        /*0018*/ 	.byte	0x03, 0x50
        /*001a*/ 	.short	0x0000


	//----- nvinfo : EIATTR_MAXREG_COUNT
	.align		4
        /*001c*/ 	.byte	0x03, 0x1b
        /*001e*/ 	.short	0x00ff


	//----- nvinfo : EIATTR_NUM_BARRIERS
	.align		4
        /*0020*/ 	.byte	0x02, 0x4c
        /*0022*/ 	.byte	0x01
	.zero		1


	//----- nvinfo : EIATTR_MERCURY_ISA_VERSION
	.align		4
        /*0024*/ 	.byte	0x03, 0x5f
        /*0026*/ 	.short	0x0101


	//----- nvinfo : EIATTR_VRC_CTA_INIT_COUNT
	.align		4
        /*0028*/ 	.byte	0x02, 0x4a
	.zero		1
	.zero		1


	//----- nvinfo : EIATTR_EXIT_INSTR_OFFSETS
	.align		4
        /*002c*/ 	.byte	0x04, 0x1c
        /*002e*/ 	.short	(.L_17 - .L_16)


	//   ....[0]....
.L_16:
        /*0030*/ 	.word	0x00000670


	//----- nvinfo : EIATTR_CRS_STACK_SIZE
	.align		4
.L_17:
        /*0034*/ 	.byte	0x04, 0x1e
        /*0036*/ 	.short	(.L_19 - .L_18)
.L_18:
        /*0038*/ 	.word	0x00000000


	//----- nvinfo : EIATTR_CBANK_PARAM_SIZE
	.align		4
.L_19:
        /*003c*/ 	.byte	0x03, 0x19
        /*003e*/ 	.short	0x0008


	//----- nvinfo : EIATTR_PARAM_CBANK
	.align		4
        /*0040*/ 	.byte	0x04, 0x0a
        /*0042*/ 	.short	(.L_21 - .L_20)
	.align		4
.L_20:
        /*0044*/ 	.word	index@(.nv.constant0._Z7GPU_MINPi)
        /*0048*/ 	.short	0x0380
        /*004a*/ 	.short	0x0008


	//----- nvinfo : EIATTR_SW_WAR
	.align		4
.L_21:
        /*004c*/ 	.byte	0x04, 0x36
        /*004e*/ 	.short	(.L_23 - .L_22)
.L_22:
        /*0050*/ 	.word	0x00000008
.L_23:


//--------------------- .nv.info._Z7GPU_MAXPi     --------------------------
	.section	.nv.info._Z7GPU_MAXPi,"",@"SHT_CUDA_INFO"
	.sectionflags	@""
	.align	4


	//----- nvinfo : EIATTR_CUDA_API_VERSION
	.align		4
        /*0000*/ 	.byte	0x04, 0x37
        /*0002*/ 	.short	(.L_25 - .L_24)
.L_24:
        /*0004*/ 	.word	0x00000082


	//----- nvinfo : EIATTR_KPARAM_INFO
	.align		4
.L_25:
        /*0008*/ 	.byte	0x04, 0x17
        /*000a*/ 	.short	(.L_27 - .L_26)
.L_26:
        /*000c*/ 	.word	0x00000000
        /*0010*/ 	.short	0x0000
        /*0012*/ 	.short	0x0000
        /*0014*/ 	.byte	0x00, 0xf5, 0x21, 0x00


	//----- nvinfo : EIATTR_SPARSE_MMA_MASK
	.align		4
.L_27:
        /*0018*/ 	.byte	0x03, 0x50
        /*001a*/ 	.short	0x0000


	//----- nvinfo : EIATTR_MAXREG_COUNT
	.align		4
        /*001c*/ 	.byte	0x03, 0x1b
        /*001e*/ 	.short	0x00ff


	//----- nvinfo : EIATTR_NUM_BARRIERS
	.align		4
        /*0020*/ 	.byte	0x02, 0x4c
        /*0022*/ 	.byte	0x01
	.zero		1


	//----- nvinfo : EIATTR_MERCURY_ISA_VERSION
	.align		4
        /*0024*/ 	.byte	0x03, 0x5f
        /*0026*/ 	.short	0x0101


	//----- nvinfo : EIATTR_VRC_CTA_INIT_COUNT
	.align		4
        /*0028*/ 	.byte	0x02, 0x4a
	.zero		1
	.zero		1


	//----- nvinfo : EIATTR_EXIT_INSTR_OFFSETS
	.align		4
        /*002c*/ 	.byte	0x04, 0x1c
        /*002e*/ 	.short	(.L_29 - .L_28)


	//   ....[0]....
.L_28:
        /*0030*/ 	.word	0x00000670


	//----- nvinfo : EIATTR_CRS_STACK_SIZE
	.align		4
.L_29:
        /*0034*/ 	.byte	0x04, 0x1e
        /*0036*/ 	.short	(.L_31 - .L_30)
.L_30:
        /*0038*/ 	.word	0x00000000


	//----- nvinfo : EIATTR_CBANK_PARAM_SIZE
	.align		4
.L_31:
        /*003c*/ 	.byte	0x03, 0x19
        /*003e*/ 	.short	0x0008


	//----- nvinfo : EIATTR_PARAM_CBANK
	.align		4
        /*0040*/ 	.byte	0x04, 0x0a
        /*0042*/ 	.short	(.L_33 - .L_32)
	.align		4
.L_32:
        /*0044*/ 	.word	index@(.nv.constant0._Z7GPU_MAXPi)
        /*0048*/ 	.short	0x0380
        /*004a*/ 	.short	0x0008


	//----- nvinfo : EIATTR_SW_WAR
	.align		4
.L_33:
        /*004c*/ 	.byte	0x04, 0x36
        /*004e*/ 	.short	(.L_35 - .L_34)
.L_34:
        /*0050*/ 	.word	0x00000008
.L_35:


//--------------------- .nv.callgraph             --------------------------
	.section	.nv.callgraph,"",@"SHT_CUDA_CALLGRAPH"
	.align	4
	.sectionentsize	8
	.align		4
        /*0000*/ 	.word	0x00000000
	.align		4
        /*0004*/ 	.word	0xffffffff
	.align		4
        /*0008*/ 	.word	0x00000000
	.align		4
        /*000c*/ 	.word	0xfffffffe
	.align		4
        /*0010*/ 	.word	0x00000000
	.align		4
        /*0014*/ 	.word	0xfffffffd
	.align		4
        /*0018*/ 	.word	0x00000000
	.align		4
        /*001c*/ 	.word	0xfffffffc


//--------------------- .text._Z7GPU_MINPi        --------------------------
	.section	.text._Z7GPU_MINPi,"ax",@progbits
	.align	128
        .global         _Z7GPU_MINPi
        .type           _Z7GPU_MINPi,@function
        .size           _Z7GPU_MINPi,(.L_x_38 - _Z7GPU_MINPi)
        .other          _Z7GPU_MINPi,@"STO_CUDA_ENTRY STV_DEFAULT"
_Z7GPU_MINPi:
.text._Z7GPU_MINPi:
[----:B------:R-:W-:Y:S01]  /*0000*/  LDC R1, c[0x0][0x37c] ;  /* 0x0000df00ff017b82 */ /* 0x000fe20000000800 */
[----:B------:R-:W0:Y:S01]  /*0010*/  S2R R0, SR_CTAID.X ;  /* 0x0000000000007919 */ /* 0x000e220000002500 */
[----:B------:R-:W0:Y:S06]  /*0020*/  LDCU UR8, c[0x0][0x360] ;  /* 0x00006c00ff0877ac */ /* 0x000e2c0008000800 */
[----:B------:R-:W1:Y:S01]  /*0030*/  LDC.64 R4, c[0x0][0x380] ;  /* 0x0000e000ff047b82 */ /* 0x000e620000000a00 */
[----:B------:R-:W2:Y:S01]  /*0040*/  S2R R9, SR_TID.X ;  /* 0x0000000000097919 */ /* 0x000ea20000002100 */
[----:B------:R-:W3:Y:S01]  /*0050*/  LDCU.64 UR6, c[0x0][0x358] ;  /* 0x00006b00ff0677ac */ /* 0x000ee20008000a00 */
[----:B0-----:R-:W-:-:S04]  /*0060*/  IMAD R2, R0, UR8, RZ ;  /* 0x0000000800027c24 */ /* 0x001fc8000f8e02ff */
[----:B--2---:R-:W-:-:S04]  /*0070*/  IMAD R3, R2, 0x2, R9 ;  /* 0x0000000202037824 */ /* 0x004fc800078e0209 */
[C---:B------:R-:W-:Y:S02]  /*0080*/  VIADD R7, R3.reuse, UR8 ;  /* 0x0000000803077c36 */ /* 0x040fe40008000000 */
[----:B-1----:R-:W-:-:S04]  /*0090*/  IMAD.WIDE R2, R3, 0x4, R4 ;  /* 0x0000000403027825 */ /* 0x002fc800078e0204 */
[----:B------:R-:W-:Y:S02]  /*00a0*/  IMAD.WIDE.U32 R4, R7, 0x4, R4 ;  /* 0x0000000407047825 */ /* 0x000fe400078e0004 */
[----:B---3--:R-:W2:Y:S04]  /*00b0*/  LDG.E R2, desc[UR6][R2.64] ;  /* 0x0000000602027981 */ /* 0x008ea8000c1e1900 */
[----:B------:R-:W2:Y:S01]  /*00c0*/  LDG.E R5, desc[UR6][R4.64] ;  /* 0x0000000604057981 */ /* 0x000ea2000c1e1900 */
[----:B------:R-:W0:Y:S01]  /*00d0*/  S2UR UR5, SR_CgaCtaId ;  /* 0x00000000000579c3 */ /* 0x000e220000008800 */
[----:B------:R-:W-:Y:S01]  /*00e0*/  UMOV UR4, 0x400 ;  /* 0x0000040000047882 */ /* 0x000fe20000000000 */
[----:B------:R-:W-:Y:S02]  /*00f0*/  UISETP.GE.U32.AND UP0, UPT, UR8, 0x42, UPT ;  /* 0x000000420800788c */ /* 0x000fe4000bf06070 */
[----:B0-----:R-:W-:-:S06]  /*0100*/  ULEA UR4, UR5, UR4, 0x18 ;  /* 0x0000000405047291 */ /* 0x001fcc000f8ec0ff */
[----:B------:R-:W-:Y:S02]  /*0110*/  LEA R7, R9, UR4, 0x2 ;  /* 0x0000000409077c11 */ /* 0x000fe4000f8e10ff */
[----:B--2---:R-:W-:-:S05]  /*0120*/  VIMNMX R6, PT, PT, R2, R5, PT ;  /* 0x0000000502067248 */ /* 0x004fca0003fe0100 */
[----:B------:R0:W-:Y:S01]  /*0130*/  STS [R7], R6 ;  /* 0x0000000607007388 */ /* 0x0001e20000000800 */
[----:B------:R-:W-:Y:S06]  /*0140*/  BAR.SYNC.DEFER_BLOCKING 0x0 ;  /* 0x0000000000007b1d */ /* 0x000fec0000010000 */
[----:B------:R-:W-:Y:S05]  /*0150*/  BRA.U !UP0, `(.L_x_0) ;  /* 0x00000001083c7547 */ /* 0x000fea000b800000 */
[----:B------:R-:W-:-:S07]  /*0160*/  IMAD.U32 R2, RZ, RZ, UR8 ;  /* 0x00000008ff027e24 */ /* 0x000fce000f8e00ff */
.L_x_3:
[--C-:B------:R-:W-:Y:S01]  /*0170*/  IMAD.MOV.U32 R5, RZ, RZ, R2.reuse ;  /* 0x000000ffff057224 */ /* 0x100fe200078e0002 */
[----:B------:R-:W-:Y:S01]  /*0180*/  SHF.R.U32.HI R2, RZ, 0x1, R2 ;  /* 0x00000001ff027819 */ /* 0x000fe20000011602 */
[----:B------:R-:W-:Y:S03]  /*0190*/  BSSY.RECONVERGENT B0, `(.L_x_1) ;  /* 0x0000008000007945 */ /* 0x000fe60003800200 */
[----:B------:R-:W-:-:S13]  /*01a0*/  ISETP.GE.U32.AND P0, PT, R9, R2, PT ;  /* 0x000000020900720c */ /* 0x000fda0003f06070 */
[----:B-1----:R-:W-:Y:S05]  /*01b0*/  @P0 BRA `(.L_x_2) ;  /* 0x0000000000140947 */ /* 0x002fea0003800000 */
[----:B------:R-:W-:Y:S01]  /*01c0*/  IMAD R4, R2, 0x4, R7 ;  /* 0x0000000402047824 */ /* 0x000fe200078e0207 */
[----:B------:R-:W-:Y:S05]  /*01d0*/  LDS R3, [R7] ;  /* 0x0000000007037984 */ /* 0x000fea0000000800 */
[----:B------:R-:W1:Y:S02]  /*01e0*/  LDS R4, [R4] ;  /* 0x0000000004047984 */ /* 0x000e640000000800 */
[----:B-1----:R-:W-:-:S13]  /*01f0*/  ISETP.GT.AND P0, PT, R3, R4, PT ;  /* 0x000000040300720c */ /* 0x002fda0003f04270 */
[----:B------:R1:W-:Y:S02]  /*0200*/  @P0 STS [R7], R4 ;  /* 0x0000000407000388 */ /* 0x0003e40000000800 */
.L_x_2:
[----:B------:R-:W-:Y:S05]  /*0210*/  BSYNC.RECONVERGENT B0 ;  /* 0x0000000000007941 */ /* 0x000fea0003800200 */
.L_x_1:
[----:B------:R-:W-:Y:S01]  /*0220*/  BAR.SYNC.DEFER_BLOCKING 0x0 ;  /* 0x0000000000007b1d */ /* 0x000fe20000010000 */
[----:B------:R-:W-:-:S13]  /*0230*/  ISETP.GT.U32.AND P0, PT, R5, 0x83, PT ;  /* 0x000000830500780c */ /* 0x000fda0003f04070 */
[----:B------:R-:W-:Y:S05]  /*0240*/  @P0 BRA `(.L_x_3) ;  /* 0xfffffffc00c80947 */ /* 0x000fea000383ffff */
.L_x_0:
[C---:B------:R-:W-:Y:S01]  /*0250*/  ISETP.GT.U32.AND P6, PT, R9.reuse, 0x3f, PT ;  /* 0x0000003f0900780c */ /* 0x040fe20003fc4070 */
[----:B------:R-:W-:Y:S01]  /*0260*/  BSSY.RECONVERGENT B0, `(.L_x_4) ;  /* 0x000000c000007945 */ /* 0x000fe20003800200 */
[C---:B------:R-:W-:Y:S02]  /*0270*/  ISETP.GT.U32.AND P0, PT, R9.reuse, 0x1f, PT ;  /* 0x0000001f0900780c */ /* 0x040fe40003f04070 */
[C---:B------:R-:W-:Y:S02]  /*0280*/  ISETP.GT.U32.AND P1, PT, R9.reuse, 0xf, PT ;  /* 0x0000000f0900780c */ /* 0x040fe40003f24070 */
[C---:B------:R-:W-:Y:S02]  /*0290*/  ISETP.GT.U32.AND P2, PT, R9.reuse, 0x7, PT ;  /* 0x000000070900780c */ /* 0x040fe40003f44070 */
[C---:B------:R-:W-:Y:S02]  /*02a0*/  ISETP.GT.U32.AND P3, PT, R9.reuse, 0x3, PT ;  /* 0x000000030900780c */ /* 0x040fe40003f64070 */
[----:B------:R-:W-:-:S02]  /*02b0*/  ISETP.GT.U32.AND P4, PT, R9, 0x1, PT ;  /* 0x000000010900780c */ /* 0x000fc40003f84070 */
[----:B------:R-:W-:Y:S01]  /*02c0*/  ISETP.NE.AND P5, PT, R9, RZ, PT ;  /* 0x000000ff0900720c */ /* 0x000fe20003fa5270 */
[----:B------:R-:W-:-:S12]  /*02d0*/  @P6 BRA `(.L_x_5) ;  /* 0x0000000000106947 */ /* 0x000fd80003800000 */
[----:B------:R-:W-:Y:S04]  /*02e0*/  LDS R2, [R7] ;  /* 0x0000000007027984 */ /* 0x000fe80000000800 */
[----:B------:R-:W2:Y:S02]  /*02f0*/  LDS R3, [R7+0x100] ;  /* 0x0001000007037984 */ /* 0x000ea40000000800 */
[----:B--2---:R-:W-:-:S13]  /*0300*/  ISETP.GT.AND P6, PT, R2, R3, PT ;  /* 0x000000030200720c */ /* 0x004fda0003fc4270 */
[----:B------:R2:W-:Y:S02]  /*0310*/  @P6 STS [R7], R3 ;  /* 0x0000000307006388 */ /* 0x0005e40000000800 */
.L_x_5:
[----:B------:R-:W-:Y:S05]  /*0320*/  BSYNC.RECONVERGENT B0 ;  /* 0x0000000000007941 */ /* 0x000fea0003800200 */
.L_x_4:
[----:B------:R-:W-:Y:S04]  /*0330*/  BSSY.RECONVERGENT B0, `(.L_x_6) ;  /* 0x0000006000007945 */ /* 0x000fe80003800200 */
[----:B------:R-:W-:Y:S05]  /*0340*/  @P0 BRA `(.L_x_7) ;  /* 0x0000000000100947 */ /* 0x000fea0003800000 */
[----:B--2---:R-:W-:Y:S04]  /*0350*/  LDS R3, [R7] ;  /* 0x0000000007037984 */ /* 0x004fe80000000800 */
[----:B------:R-:W2:Y:S02]  /*0360*/  LDS R2, [R7+0x80] ;  /* 0x0000800007027984 */ /* 0x000ea40000000800 */
[----:B--2---:R-:W-:-:S13]  /*0370*/  ISETP.GT.AND P0, PT, R3, R2, PT ;  /* 0x000000020300720c */ /* 0x004fda0003f04270 */
[----:B------:R3:W-:Y:S02]  /*0380*/  @P0 STS [R7], R2 ;  /* 0x0000000207000388 */ /* 0x0007e40000000800 */
.L_x_7:
[----:B------:R-:W-:Y:S05]  /*0390*/  BSYNC.RECONVERGENT B0 ;  /* 0x0000000000007941 */ /* 0x000fea0003800200 */
.L_x_6:
[----:B------:R-:W-:Y:S04]  /*03a0*/  BSSY.RECONVERGENT B0, `(.L_x_8) ;  /* 0x0000006000007945 */ /* 0x000fe80003800200 */
[----:B------:R-:W-:Y:S05]  /*03b0*/  @P1 BRA `(.L_x_9) ;  /* 0x0000000000101947 */ /* 0x000fea0003800000 */
[----:B--2---:R-:W-:Y:S04]  /*03c0*/  LDS R3, [R7] ;  /* 0x0000000007037984 */ /* 0x004fe80000000800 */
[----:B---3--:R-:W2:Y:S02]  /*03d0*/  LDS R2, [R7+0x40] ;  /* 0x0000400007027984 */ /* 0x008ea40000000800 */
[----:B--2---:R-:W-:-:S13]  /*03e0*/  ISETP.GT.AND P0, PT, R3, R2, PT ;  /* 0x000000020300720c */ /* 0x004fda0003f04270 */
[----:B------:R4:W-:Y:S02]  /*03f0*/  @P0 STS [R7], R2 ;  /* 0x0000000207000388 */ /* 0x0009e40000000800 */
.L_x_9:
[----:B------:R-:W-:Y:S05]  /*0400*/  BSYNC.RECONVERGENT B0 ;  /* 0x0000000000007941 */ /* 0x000fea0003800200 */
.L_x_8:
[----:B------:R-:W-:Y:S04]  /*0410*/  BSSY.RECONVERGENT B0, `(.L_x_10) ;  /* 0x0000006000007945 */ /* 0x000fe80003800200 */
[----:B------:R-:W-:Y:S05]  /*0420*/  @P2 BRA `(.L_x_11) ;  /* 0x0000000000102947 */ /* 0x000fea0003800000 */
[----:B--2---:R-:W-:Y:S04]  /*0430*/  LDS R3, [R7] ;  /* 0x0000000007037984 */ /* 0x004fe80000000800 */
[----:B---34-:R-:W2:Y:S02]  /*0440*/  LDS R2, [R7+0x20] ;  /* 0x0000200007027984 */ /* 0x018ea40000000800 */
[----:B--2---:R-:W-:-:S13]  /*0450*/  ISETP.GT.AND P0, PT, R3, R2, PT ;  /* 0x000000020300720c */ /* 0x004fda0003f04270 */
[----:B------:R2:W-:Y:S02]  /*0460*/  @P0 STS [R7], R2 ;  /* 0x0000000207000388 */ /* 0x0005e40000000800 */
.L_x_11:
[----:B------:R-:W-:Y:S05]  /*0470*/  BSYNC.RECONVERGENT B0 ;  /* 0x0000000000007941 */ /* 0x000fea0003800200 */
.L_x_10:
[----:B------:R-:W-:Y:S04]  /*0480*/  BSSY.RECONVERGENT B0, `(.L_x_12) ;  /* 0x0000006000007945 */ /* 0x000fe80003800200 */
[----:B------:R-:W-:Y:S05]  /*0490*/  @P3 BRA `(.L_x_13) ;  /* 0x0000000000103947 */ /* 0x000fea0003800000 */
[----:B--2---:R-:W-:Y:S04]  /*04a0*/  LDS R3, [R7] ;  /* 0x0000000007037984 */ /* 0x004fe80000000800 */
[----:B---34-:R-:W2:Y:S02]  /*04b0*/  LDS R2, [R7+0x10] ;  /* 0x0000100007027984 */ /* 0x018ea40000000800 */
[----:B--2---:R-:W-:-:S13]  /*04c0*/  ISETP.GT.AND P0, PT, R3, R2, PT ;  /* 0x000000020300720c */ /* 0x004fda0003f04270 */
[----:B------:R2:W-:Y:S02]  /*04d0*/  @P0 STS [R7], R2 ;  /* 0x0000000207000388 */ /* 0x0005e40000000800 */
.L_x_13:
[----:B------:R-:W-:Y:S05]  /*04e0*/  BSYNC.RECONVERGENT B0 ;  /* 0x0000000000007941 */ /* 0x000fea0003800200 */
.L_x_12:
[----:B------:R-:W-:Y:S04]  /*04f0*/  BSSY.RECONVERGENT B0, `(.L_x_14) ;  /* 0x0000006000007945 */ /* 0x000fe80003800200 */
[----:B------:R-:W-:Y:S05]  /*0500*/  @P4 BRA `(.L_x_15) ;  /* 0x0000000000104947 */ /* 0x000fea0003800000 */
[----:B--2---:R-:W-:Y:S04]  /*0510*/  LDS R3, [R7] ;  /* 0x0000000007037984 */ /* 0x004fe80000000800 */
[----:B---34-:R-:W2:Y:S02]  /*0520*/  LDS R2, [R7+0x8] ;  /* 0x0000080007027984 */ /* 0x018ea40000000800 */
[----:B--2---:R-:W-:-:S13]  /*0530*/  ISETP.GT.AND P0, PT, R3, R2, PT ;  /* 0x000000020300720c */ /* 0x004fda0003f04270 */
[----:B------:R2:W-:Y:S02]  /*0540*/  @P0 STS [R7], R2 ;  /* 0x0000000207000388 */ /* 0x0005e40000000800 */
.L_x_15:
[----:B------:R-:W-:Y:S05]  /*0550*/  BSYNC.RECONVERGENT B0 ;  /* 0x0000000000007941 */ /* 0x000fea0003800200 */
.L_x_14:
[----:B------:R-:W-:Y:S04]  /*0560*/  BSSY.RECONVERGENT B0, `(.L_x_16) ;  /* 0x0000009000007945 */ /* 0x000fe80003800200 */
[----:B------:R-:W-:Y:S05]  /*0570*/  @P5 BRA `(.L_x_17) ;  /* 0x00000000001c5947 */ /* 0x000fea0003800000 */
[----:B------:R-:W5:Y:S01]  /*0580*/  S2UR UR5, SR_CgaCtaId ;  /* 0x00000000000579c3 */ /* 0x000f620000008800 */
[----:B------:R-:W-:Y:S01]  /*0590*/  UMOV UR4, 0x400 ;  /* 0x0000040000047882 */ /* 0x000fe20000000000 */
[----:B--2---:R-:W-:Y:S01]  /*05a0*/  LDS R3, [R7] ;  /* 0x0000000007037984 */ /* 0x004fe20000000800 */
[----:B-----5:R-:W-:-:S09]  /*05b0*/  ULEA UR4, UR5, UR4, 0x18 ;  /* 0x0000000405047291 */ /* 0x020fd2000f8ec0ff */
[----:B---34-:R-:W2:Y:S02]  /*05c0*/  LDS R2, [UR4+0x4] ;  /* 0x00000404ff027984 */ /* 0x018ea40008000800 */
[----:B--2---:R-:W-:-:S13]  /*05d0*/  ISETP.GT.AND P0, PT, R3, R2, PT ;  /* 0x000000020300720c */ /* 0x004fda0003f04270 */
[----:B------:R2:W-:Y:S02]  /*05e0*/  @P0 STS [R7], R2 ;  /* 0x0000000207000388 */ /* 0x0005e40000000800 */
.L_x_17:
[----:B------:R-:W-:Y:S05]  /*05f0*/  BSYNC.RECONVERGENT B0 ;  /* 0x0000000000007941 */ /* 0x000fea0003800200 */
.L_x_16:
[----:B------:R-:W5:Y:S01]  /*0600*/  S2UR UR5, SR_CgaCtaId ;  /* 0x00000000000579c3 */ /* 0x000f620000008800 */
[----:B------:R-:W-:-:S07]  /*0610*/  UMOV UR4, 0x400 ;  /* 0x0000040000047882 */ /* 0x000fce0000000000 */
[----:B--234-:R-:W2:Y:S01]  /*0620*/  LDC.64 R2, c[0x0][0x380] ;  /* 0x0000e000ff027b82 */ /* 0x01cea20000000a00 */
[----:B-----5:R-:W-:Y:S01]  /*0630*/  ULEA UR4, UR5, UR4, 0x18 ;  /* 0x0000000405047291 */ /* 0x020fe2000f8ec0ff */
[----:B--2---:R-:W-:-:S08]  /*0640*/  IMAD.WIDE.U32 R2, R0, 0x4, R2 ;  /* 0x0000000400027825 */ /* 0x004fd000078e0002 */
[----:B------:R-:W2:Y:S04]  /*0650*/  LDS R5, [UR4] ;  /* 0x00000004ff057984 */ /* 0x000ea80008000800 */
[----:B--2---:R-:W-:Y:S01]  /*0660*/  STG.E desc[UR6][R2.64], R5 ;  /* 0x0000000502007986 */ /* 0x004fe2000c101906 */
[----:B------:R-:W-:Y:S05]  /*0670*/  EXIT ;  /* 0x000000000000794d */ /* 0x000fea0003800000 */
.L_x_18:
[----:B------:R-:W-:-:S00]  /*0680*/  BRA `(.L_x_18) ;  /* 0xfffffffc00fc7947 */ /* 0x000fc0000383ffff */
[----:B------:R-:W-:-:S00]  /*0690*/  NOP ;  /* 0x0000000000007918 */ /* 0x000fc00000000000 */
        /* <DEDUP_REMOVED lines=14> */
.L_x_38:


//--------------------- .text._Z7GPU_MAXPi        --------------------------
	.section	.text._Z7GPU_MAXPi,"ax",@progbits
	.align	128
        .global         _Z7GPU_MAXPi
        .type           _Z7GPU_MAXPi,@function
        .size           _Z7GPU_MAXPi,(.L_x_39 - _Z7GPU_MAXPi)
        .other          _Z7GPU_MAXPi,@"STO_CUDA_ENTRY STV_DEFAULT"
_Z7GPU_MAXPi:
.text._Z7GPU_MAXPi:
        /* <DEDUP_REMOVED lines=18> */
[----:B--2---:R-:W-:-:S05]  /*0120*/  VIMNMX R6, PT, PT, R2, R5, !PT ;  /* 0x0000000502067248 */ /* 0x004fca0007fe0100 */
[----:B------:R0:W-:Y:S01]  /*0130*/  STS [R7], R6 ;  /* 0x0000000607007388 */ /* 0x0001e20000000800 */
[----:B------:R-:W-:Y:S06]  /*0140*/  BAR.SYNC.DEFER_BLOCKING 0x0 ;  /* 0x0000000000007b1d */ /* 0x000fec0000010000 */
[----:B------:R-:W-:Y:S05]  /*0150*/  BRA.U !UP0, `(.L_x_19) ;  /* 0x00000001083c7547 */ /* 0x000fea000b800000 */
[----:B------:R-:W-:-:S07]  /*0160*/  IMAD.U32 R2, RZ, RZ, UR8 ;  /* 0x00000008ff027e24 */ /* 0x000fce000f8e00ff */
.L_x_22:
        /* <DEDUP_REMOVED lines=8> */
[----:B-1----:R-:W-:-:S13]  /*01f0*/  ISETP.GE.AND P0, PT, R3, R4, PT ;  /* 0x000000040300720c */ /* 0x002fda0003f06270 */
[----:B------:R1:W-:Y:S02]  /*0200*/  @!P0 STS [R7], R4 ;  /* 0x0000000407008388 */ /* 0x0003e40000000800 */
.L_x_21:
[----:B------:R-:W-:Y:S05]  /*0210*/  BSYNC.RECONVERGENT B0 ;  /* 0x0000000000007941 */ /* 0x000fea0003800200 */
.L_x_20:
[----:B------:R-:W-:Y:S01]  /*0220*/  BAR.SYNC.DEFER_BLOCKING 0x0 ;  /* 0x0000000000007b1d */ /* 0x000fe20000010000 */
[----:B------:R-:W-:-:S13]  /*0230*/  ISETP.GT.U32.AND P0, PT, R5, 0x83, PT ;  /* 0x000000830500780c */ /* 0x000fda0003f04070 */
[----:B------:R-:W-:Y:S05]  /*0240*/  @P0 BRA `(.L_x_22) ;  /* 0xfffffffc00c80947 */ /* 0x000fea000383ffff */
.L_x_19:
        /* <DEDUP_REMOVED lines=11> */
[----:B--2---:R-:W-:-:S13]  /*0300*/  ISETP.GE.AND P6, PT, R2, R3, PT ;  /* 0x000000030200720c */ /* 0x004fda0003fc6270 */
[----:B------:R2:W-:Y:S02]  /*0310*/  @!P6 STS [R7], R3 ;  /* 0x000000030700e388 */ /* 0x0005e40000000800 */
.L_x_24:
[----:B------:R-:W-:Y:S05]  /*0320*/  BSYNC.RECONVERGENT B0 ;  /* 0x0000000000007941 */ /* 0x000fea0003800200 */
.L_x_23:
[----:B------:R-:W-:Y:S04]  /*0330*/  BSSY.RECONVERGENT B0, `(.L_x_25) ;  /* 0x0000006000007945 */ /* 0x000fe80003800200 */
[----:B------:R-:W-:Y:S05]  /*0340*/  @P0 BRA `(.L_x_26) ;  /* 0x0000000000100947 */ /* 0x000fea0003800000 */
[----:B--2---:R-:W-:Y:S04]  /*0350*/  LDS R3, [R7] ;  /* 0x0000000007037984 */ /* 0x004fe80000000800 */
[----:B------:R-:W2:Y:S02]  /*0360*/  LDS R2, [R7+0x80] ;  /* 0x0000800007027984 */ /* 0x000ea40000000800 */
[----:B--2---:R-:W-:-:S13]  /*0370*/  ISETP.GE.AND P0, PT, R3, R2, PT ;  /* 0x000000020300720c */ /* 0x004fda0003f06270 */
[----:B------:R3:W-:Y:S02]  /*0380*/  @!P0 STS [R7], R2 ;  /* 0x0000000207008388 */ /* 0x0007e40000000800 */
.L_x_26:
[----:B------:R-:W-:Y:S05]  /*0390*/  BSYNC.RECONVERGENT B0 ;  /* 0x0000000000007941 */ /* 0x000fea0003800200 */
.L_x_25:
[----:B------:R-:W-:Y:S04]  /*03a0*/  BSSY.RECONVERGENT B0, `(.L_x_27) ;  /* 0x0000006000007945 */ /* 0x000fe80003800200 */
[----:B------:R-:W-:Y:S05]  /*03b0*/  @P1 BRA `(.L_x_28) ;  /* 0x0000000000101947 */ /* 0x000fea0003800000 */
[----:B--2---:R-:W-:Y:S04]  /*03c0*/  LDS R3, [R7] ;  /* 0x0000000007037984 */ /* 0x004fe80000000800 */
[----:B---3--:R-:W2:Y:S02]  /*03d0*/  LDS R2, [R7+0x40] ;  /* 0x0000400007027984 */ /* 0x008ea40000000800 */
[----:B--2---:R-:W-:-:S13]  /*03e0*/  ISETP.GE.AND P0, PT, R3, R2, PT ;  /* 0x000000020300720c */ /* 0x004fda0003f06270 */
[----:B------:R4:W-:Y:S02]  /*03f0*/  @!P0 STS [R7], R2 ;  /* 0x0000000207008388 */ /* 0x0009e40000000800 */
.L_x_28:
[----:B------:R-:W-:Y:S05]  /*0400*/  BSYNC.RECONVERGENT B0 ;  /* 0x0000000000007941 */ /* 0x000fea0003800200 */
.L_x_27:
[----:B------:R-:W-:Y:S04]  /*0410*/  BSSY.RECONVERGENT B0, `(.L_x_29) ;  /* 0x0000006000007945 */ /* 0x000fe80003800200 */
[----:B------:R-:W-:Y:S05]  /*0420*/  @P2 BRA `(.L_x_30) ;  /* 0x0000000000102947 */ /* 0x000fea0003800000 */
[----:B--2---:R-:W-:Y:S04]  /*0430*/  LDS R3, [R7] ;  /* 0x0000000007037984 */ /* 0x004fe80000000800 */
[----:B---34-:R-:W2:Y:S02]  /*0440*/  LDS R2, [R7+0x20] ;  /* 0x0000200007027984 */ /* 0x018ea40000000800 */
[----:B--2---:R-:W-:-:S13]  /*0450*/  ISETP.GE.AND P0, PT, R3, R2, PT ;  /* 0x000000020300720c */ /* 0x004fda0003f06270 */
[----:B------:R2:W-:Y:S02]  /*0460*/  @!P0 STS [R7], R2 ;  /* 0x0000000207008388 */ /* 0x0005e40000000800 */
.L_x_30:
[----:B------:R-:W-:Y:S05]  /*0470*/  BSYNC.RECONVERGENT B0 ;  /* 0x0000000000007941 */ /* 0x000fea0003800200 */
.L_x_29:
[----:B------:R-:W-:Y:S04]  /*0480*/  BSSY.RECONVERGENT B0, `(.L_x_31) ;  /* 0x0000006000007945 */ /* 0x000fe80003800200 */
[----:B------:R-:W-:Y:S05]  /*0490*/  @P3 BRA `(.L_x_32) ;  /* 0x0000000000103947 */ /* 0x000fea0003800000 */
[----:B--2---:R-:W-:Y:S04]  /*04a0*/  LDS R3, [R7] ;  /* 0x0000000007037984 */ /* 0x004fe80000000800 */
[----:B---34-:R-:W2:Y:S02]  /*04b0*/  LDS R2, [R7+0x10] ;  /* 0x0000100007027984 */ /* 0x018ea40000000800 */
[----:B--2---:R-:W-:-:S13]  /*04c0*/  ISETP.GE.AND P0, PT, R3, R2, PT ;  /* 0x000000020300720c */ /* 0x004fda0003f06270 */
[----:B------:R2:W-:Y:S02]  /*04d0*/  @!P0 STS [R7], R2 ;  /* 0x0000000207008388 */ /* 0x0005e40000000800 */
.L_x_32:
[----:B------:R-:W-:Y:S05]  /*04e0*/  BSYNC.RECONVERGENT B0 ;  /* 0x0000000000007941 */ /* 0x000fea0003800200 */
.L_x_31:
[----:B------:R-:W-:Y:S04]  /*04f0*/  BSSY.RECONVERGENT B0, `(.L_x_33) ;  /* 0x0000006000007945 */ /* 0x000fe80003800200 */
[----:B------:R-:W-:Y:S05]  /*0500*/  @P4 BRA `(.L_x_34) ;  /* 0x0000000000104947 */ /* 0x000fea0003800000 */
[----:B--2---:R-:W-:Y:S04]  /*0510*/  LDS R3, [R7] ;  /* 0x0000000007037984 */ /* 0x004fe80000000800 */
[----:B---34-:R-:W2:Y:S02]  /*0520*/  LDS R2, [R7+0x8] ;  /* 0x0000080007027984 */ /* 0x018ea40000000800 */
[----:B--2---:R-:W-:-:S13]  /*0530*/  ISETP.GE.AND P0, PT, R3, R2, PT ;  /* 0x000000020300720c */ /* 0x004fda0003f06270 */
[----:B------:R2:W-:Y:S02]  /*0540*/  @!P0 STS [R7], R2 ;  /* 0x0000000207008388 */ /* 0x0005e40000000800 */
.L_x_34:
[----:B------:R-:W-:Y:S05]  /*0550*/  BSYNC.RECONVERGENT B0 ;  /* 0x0000000000007941 */ /* 0x000fea0003800200 */
.L_x_33:
[----:B------:R-:W-:Y:S04]  /*0560*/  BSSY.RECONVERGENT B0, `(.L_x_35) ;  /* 0x0000009000007945 */ /* 0x000fe80003800200 */
[----:B------:R-:W-:Y:S05]  /*0570*/  @P5 BRA `(.L_x_36) ;  /* 0x00000000001c5947 */ /* 0x000fea0003800000 */
[----:B------:R-:W5:Y:S01]  /*0580*/  S2UR UR5, SR_CgaCtaId ;  /* 0x00000000000579c3 */ /* 0x000f620000008800 */
[----:B------:R-:W-:Y:S01]  /*0590*/  UMOV UR4, 0x400 ;  /* 0x0000040000047882 */ /* 0x000fe20000000000 */
[----:B--2---:R-:W-:Y:S01]  /*05a0*/  LDS R3, [R7] ;  /* 0x0000000007037984 */ /* 0x004fe20000000800 */
[----:B-----5:R-:W-:-:S09]  /*05b0*/  ULEA UR4, UR5, UR4, 0x18 ;  /* 0x0000000405047291 */ /* 0x020fd2000f8ec0ff */
[----:B---34-:R-:W2:Y:S02]  /*05c0*/  LDS R2, [UR4+0x4] ;  /* 0x00000404ff027984 */ /* 0x018ea40008000800 */
[----:B--2---:R-:W-:-:S13]  /*05d0*/  ISETP.GE.AND P0, PT, R3, R2, PT ;  /* 0x000000020300720c */ /* 0x004fda0003f06270 */
[----:B------:R2:W-:Y:S02]  /*05e0*/  @!P0 STS [R7], R2 ;  /* 0x0000000207008388 */ /* 0x0005e40000000800 */
.L_x_36:
[----:B------:R-:W-:Y:S05]  /*05f0*/  BSYNC.RECONVERGENT B0 ;  /* 0x0000000000007941 */ /* 0x000fea0003800200 */
.L_x_35:
        /* <DEDUP_REMOVED lines=8> */
.L_x_37:
        /* <DEDUP_REMOVED lines=16> */
.L_x_39:


//--------------------- .nv.shared._Z7GPU_MINPi   --------------------------
	.section	.nv.shared._Z7GPU_MINPi,"aw",@nobits
	.sectionflags	@""
	.align	4
.nv.shared._Z7GPU_MINPi:
	.zero		3072


//--------------------- .nv.shared.reserved.0     --------------------------
	.section	.nv.shared.reserved.0,"aw",@nobits
	.weak		__nv_reservedSMEM_offset_0_alias
	.size		__nv_reservedSMEM_offset_0_alias, 0, 64
	.other		__nv_reservedSMEM_offset_0_alias,@"STO_CUDA_RESERVED_SHARED STV_DEFAULT"
__nv_reservedSMEM_offset_0_alias:
	.zero		0
	.zero		64


//--------------------- .nv.shared._Z7GPU_MAXPi   --------------------------
	.section	.nv.shared._Z7GPU_MAXPi,"aw",@nobits
	.sectionflags	@""
	.align	4
.nv.shared._Z7GPU_MAXPi:
	.zero		3072


//--------------------- .nv.constant0._Z7GPU_MINPi --------------------------
	.section	.nv.constant0._Z7GPU_MINPi,"a",@progbits
	.sectionflags	@""
	.align	4
.nv.constant0._Z7GPU_MINPi:
	.zero		904


//--------------------- .nv.constant0._Z7GPU_MAXPi --------------------------
	.section	.nv.constant0._Z7GPU_MAXPi,"a",@progbits
	.sectionflags	@""
	.align	4
.nv.constant0._Z7GPU_MAXPi:
	.zero		904


//--------------------- SYMBOLS --------------------------

	.type		.nv.reservedSmem.offset0,@object
	.size		.nv.reservedSmem.offset0,0x4
	.type		.nv.reservedSmem.cap,@object
	.size		.nv.reservedSmem.cap,0x4
